//
// Generated by NVIDIA NVVM Compiler
//
// Compiler Build ID: CL-36424714
// Cuda compilation tools, release 13.0, V13.0.88
// Based on NVVM 20.0.0
//

.version 9.0
.target sm_100
.address_size 64

	// .globl	_Z14loop_unrollingPbyh

.visible .entry _Z14loop_unrollingPbyh(
	.param .u64 .ptr .align 1 _Z14loop_unrollingPbyh_param_0,
	.param .u64 _Z14loop_unrollingPbyh_param_1,
	.param .u8 _Z14loop_unrollingPbyh_param_2
)
{


	ret;

}


// ===== COMPILED SASS (sm_100) =====

	.target	sm_100

	.elftype	@"ET_EXEC"


//--------------------- .note.nv.tkinfo           --------------------------
	.section	.note.nv.tkinfo,"",@"SHT_NOTE"
	.sectionflags	@"SHF_NOTE_NV_TKINFO"
	.tkinfo
        /*0018*/ 	.word	0x00000002
        /*0030*/ 	.string	""
        /*0030*/ 	.string	"ptxas"
        /*0030*/ 	.string	"Cuda compilation tools, release 13.0, V13.0.88"
        /*0030*/ 	.string	"Build cuda_13.0.r13.0/compiler.36424714_0"
        /*0030*/ 	.string	"-arch sm_100 -m 64 "



//--------------------- .note.nv.cuinfo           --------------------------
	.section	.note.nv.cuinfo,"",@"SHT_NOTE"
	.sectionflags	@"SHF_NOTE_NV_CUINFO"
        /*0018*/ 	.short	0x0002
        /*001a*/ 	.short	0x0064
        /*001c*/ 	.short	0x0082
	.zero		2


//--------------------- .nv.info                  --------------------------
	.section	.nv.info,"",@"SHT_CUDA_INFO"
	.align	4


	//----- nvinfo : EIATTR_REGCOUNT
	.align		4
        /*0000*/ 	.byte	0x04, 0x2f
        /*0002*/ 	.short	(.L_1 - .L_0)
	.align		4
.L_0:
        /*0004*/ 	.word	index@(_Z14loop_unrollingPbyh)
        /*0008*/ 	.word	0x00000004


	//----- nvinfo : EIATTR_FRAME_SIZE
	.align		4
.L_1:
        /*000c*/ 	.byte	0x04, 0x11
        /*000e*/ 	.short	(.L_3 - .L_2)
	.align		4
.L_2:
        /*0010*/ 	.word	index@(_Z14loop_unrollingPbyh)
        /*0014*/ 	.word	0x00000000


	//----- nvinfo : EIATTR_MIN_STACK_SIZE
	.align		4
.L_3:
        /*0018*/ 	.byte	0x04, 0x12
        /*001a*/ 	.short	(.L_5 - .L_4)
	.align		4
.L_4:
        /*001c*/ 	.word	index@(_Z14loop_unrollingPbyh)
        /*0020*/ 	.word	0x00000000
.L_5:


//--------------------- .nv.compat                --------------------------
	.section	.nv.compat,"",@"SHT_CUDA_COMPAT_INFO"
	.align	4
        /*0000*/ 	.byte	0x02, 0x09, 0x00, 0x00, 0x02, 0x02, 0x01, 0x00, 0x02, 0x05, 0x05, 0x00, 0x03, 0x07, 0x01, 0x01
        /*0010*/ 	.byte	0x02, 0x03, 0x00, 0x00, 0x02, 0x06, 0x01, 0x00, 0x04, 0x0b, 0x08, 0x00, 0x09, 0x00, 0x00, 0x00
        /*0020*/ 	.byte	0x00, 0x00, 0x00, 0x00


//--------------------- .nv.info._Z14loop_unrollingPbyh --------------------------
	.section	.nv.info._Z14loop_unrollingPbyh,"",@"SHT_CUDA_INFO"
	.sectionflags	@""
	.align	4


	//----- nvinfo : EIATTR_CUDA_API_VERSION
	.align		4
        /*0000*/ 	.byte	0x04, 0x37
        /*0002*/ 	.short	(.L_7 - .L_6)
.L_6:
        /*0004*/ 	.word	0x00000082


	//----- nvinfo : EIATTR_KPARAM_INFO
	.align		4
.L_7:
        /*0008*/ 	.byte	0x04, 0x17
        /*000a*/ 	.short	(.L_9 - .L_8)
.L_8:
        /*000c*/ 	.word	0x00000000
        /*0010*/ 	.short	0x0002
        /*0012*/ 	.short	0x0010
        /*0014*/ 	.byte	0x00, 0xf0, 0x05, 0x00


	//----- nvinfo : EIATTR_KPARAM_INFO
	.align		4
.L_9:
        /*0018*/ 	.byte	0x04, 0x17
        /*001a*/ 	.short	(.L_11 - .L_10)
.L_10:
        /*001c*/ 	.word	0x00000000
        /*0020*/ 	.short	0x0001
        /*0022*/ 	.short	0x0008
        /*0024*/ 	.byte	0x00, 0xf0, 0x21, 0x00


	//----- nvinfo : EIATTR_KPARAM_INFO
	.align		4
.L_11:
        /*0028*/ 	.byte	0x04, 0x17
        /*002a*/ 	.short	(.L_13 - .L_12)
.L_12:
        /*002c*/ 	.word	0x00000000
        /*0030*/ 	.short	0x0000
        /*0032*/ 	.short	0x0000
        /*0034*/ 	.byte	0x00, 0xf5, 0x21, 0x00


	//----- nvinfo : EIATTR_SPARSE_MMA_MASK
	.align		4
.L_13:
        /*0038*/ 	.byte	0x03, 0x50
        /*003a*/ 	.short	0x0000


	//----- nvinfo : EIATTR_MAXREG_COUNT
	.align		4
        /*003c*/ 	.byte	0x03, 0x1b
        /*003e*/ 	.short	0x00ff


	//----- nvinfo : EIATTR_MERCURY_ISA_VERSION
	.align		4
        /*0040*/ 	.byte	0x03, 0x5f
        /*0042*/ 	.short	0x0101


	//----- nvinfo : EIATTR_VRC_CTA_INIT_COUNT
	.align		4
        /*0044*/ 	.byte	0x02, 0x4a
	.zero		1
	.zero		1


	//----- nvinfo : EIATTR_EXIT_INSTR_OFFSETS
	.align		4
        /*0048*/ 	.byte	0x04, 0x1c
        /*004a*/ 	.short	(.L_15 - .L_14)


	//   ....[0]....
.L_14:
        /*004c*/ 	.word	0x00000010


	//----- nvinfo : EIATTR_CBANK_PARAM_SIZE
	.align		4
.L_15:
        /*0050*/ 	.byte	0x03, 0x19
        /*0052*/ 	.short	0x0011


	//----- nvinfo : EIATTR_PARAM_CBANK
	.align		4
        /*0054*/ 	.byte	0x04, 0x0a
        /*0056*/ 	.short	(.L_17 - .L_16)
	.align		4
.L_16:
        /*0058*/ 	.word	index@(.nv.constant0._Z14loop_unrollingPbyh)
        /*005c*/ 	.short	0x0380
        /*005e*/ 	.short	0x0011


	//----- nvinfo : EIATTR_SW_WAR
	.align		4
.L_17:
        /*0060*/ 	.byte	0x04, 0x36
        /*0062*/ 	.short	(.L_19 - .L_18)
.L_18:
        /*0064*/ 	.word	0x00000008
.L_19:


//--------------------- .nv.callgraph             --------------------------
	.section	.nv.callgraph,"",@"SHT_CUDA_CALLGRAPH"
	.align	4
	.sectionentsize	8
	.align		4
        /*0000*/ 	.word	0x00000000
	.align		4
        /*0004*/ 	.word	0xffffffff
	.align		4
        /*0008*/ 	.word	0x00000000
	.align		4
        /*000c*/ 	.word	0xfffffffe
	.align		4
        /*0010*/ 	.word	0x00000000
	.align		4
        /*0014*/ 	.word	0xfffffffd
	.align		4
        /*0018*/ 	.word	0x00000000
	.align		4
        /*001c*/ 	.word	0xfffffffc


//--------------------- .text._Z14loop_unrollingPbyh --------------------------
	.section	.text._Z14loop_unrollingPbyh,"ax",@progbits
	.align	128
        .global         _Z14loop_unrollingPbyh
        .type           _Z14loop_unrollingPbyh,@function
        .size           _Z14loop_unrollingPbyh,(.L_x_1 - _Z14loop_unrollingPbyh)
        .other          _Z14loop_unrollingPbyh,@"STO_CUDA_ENTRY STV_DEFAULT"
_Z14loop_unrollingPbyh:
.text._Z14loop_unrollingPbyh:
[----:B------:R-:W-:Y:S01]  /*0000*/  LDC R1, c[0x0][0x37c] ;  /* 0x0000df00ff017b82 */ /* 0x000fe20000000800 */
[----:B------:R-:W-:Y:S05]  /*0010*/  EXIT ;  /* 0x000000000000794d */ /* 0x000fea0003800000 */
.L_x_0:
[----:B------:R-:W-:-:S00]  /*0020*/  BRA `(.L_x_0) ;  /* 0xfffffffc00fc7947 */ /* 0x000fc0000383ffff */
[----:B------:R-:W-:-:S00]  /*0030*/  NOP ;  /* 0x0000000000007918 */ /* 0x000fc00000000000 */
        /* <DEDUP_REMOVED lines=12> */
.L_x_1:


//--------------------- .nv.shared.reserved.0     --------------------------
	.section	.nv.shared.reserved.0,"aw",@nobits
	.weak		__nv_reservedSMEM_offset_0_alias
	.size		__nv_reservedSMEM_offset_0_alias, 0, 64
	.other		__nv_reservedSMEM_offset_0_alias,@"STO_CUDA_RESERVED_SHARED STV_DEFAULT"
__nv_reservedSMEM_offset_0_alias:
	.zero		0
	.zero		64


//--------------------- .nv.constant0._Z14loop_unrollingPbyh --------------------------
	.section	.nv.constant0._Z14loop_unrollingPbyh,"a",@progbits
	.sectionflags	@""
	.align	4
.nv.constant0._Z14loop_unrollingPbyh:
	.zero		913


//--------------------- SYMBOLS --------------------------

	.type		.nv.reservedSmem.offset0,@object
	.size		.nv.reservedSmem.offset0,0x4
